//
// Generated by NVIDIA NVVM Compiler
//
// Compiler Build ID: CL-36424714
// Cuda compilation tools, release 13.0, V13.0.88
// Based on NVVM 20.0.0
//

.version 9.0
.target sm_100
.address_size 64

	// .globl	_Z14validation_genjPj

.visible .entry _Z14validation_genjPj(
	.param .u32 _Z14validation_genjPj_param_0,
	.param .u64 .ptr .align 1 _Z14validation_genjPj_param_1
)
{
	.reg .pred 	%p<7>;
	.reg .b32 	%r<29>;
	.reg .b64 	%rd<17>;

	ld.param.u32 	%r12, [_Z14validation_genjPj_param_0];
	ld.param.u64 	%rd6, [_Z14validation_genjPj_param_1];
	cvta.to.global.u64 	%rd1, %rd6;
	mov.u32 	%r28, %tid.x;
	mov.u32 	%r2, %ntid.x;
	setp.ge.u32 	%p1, %r28, %r12;
	@%p1 bra 	$L__BB0_6;
	shl.b32 	%r13, %r2, 16;
	or.b32  	%r3, %r13, %r28;
	mad.lo.s32 	%r14, %r2, -65535, %r3;
	max.u32 	%r15, %r12, %r14;
	setp.lt.u32 	%p2, %r14, %r12;
	selp.u32 	%r16, 1, 0, %p2;
	add.s32 	%r17, %r14, %r16;
	sub.s32 	%r18, %r15, %r17;
	div.u32 	%r19, %r18, %r2;
	add.s32 	%r4, %r19, %r16;
	and.b32  	%r20, %r4, 3;
	setp.eq.s32 	%p3, %r20, 3;
	@%p3 bra 	$L__BB0_4;
	add.s32 	%r21, %r4, 1;
	and.b32  	%r22, %r21, 3;
	mul.wide.u32 	%rd7, %r28, 4;
	add.s64 	%rd16, %rd1, %rd7;
	mul.wide.u32 	%rd3, %r2, 4;
	neg.s32 	%r26, %r22;
	mad.lo.s32 	%r28, %r2, %r22, %r28;
$L__BB0_3:
	.pragma "nounroll";
	st.global.u32 	[%rd16], %r3;
	add.s64 	%rd16, %rd16, %rd3;
	add.s32 	%r26, %r26, 1;
	setp.ne.s32 	%p4, %r26, 0;
	@%p4 bra 	$L__BB0_3;
$L__BB0_4:
	setp.lt.u32 	%p5, %r4, 3;
	@%p5 bra 	$L__BB0_6;
$L__BB0_5:
	mul.wide.u32 	%rd8, %r28, 4;
	add.s64 	%rd9, %rd1, %rd8;
	st.global.u32 	[%rd9], %r3;
	add.s32 	%r23, %r28, %r2;
	mul.wide.u32 	%rd10, %r23, 4;
	add.s64 	%rd11, %rd1, %rd10;
	st.global.u32 	[%rd11], %r3;
	add.s32 	%r24, %r23, %r2;
	mul.wide.u32 	%rd12, %r24, 4;
	add.s64 	%rd13, %rd1, %rd12;
	st.global.u32 	[%rd13], %r3;
	add.s32 	%r25, %r24, %r2;
	mul.wide.u32 	%rd14, %r25, 4;
	add.s64 	%rd15, %rd1, %rd14;
	st.global.u32 	[%rd15], %r3;
	add.s32 	%r28, %r25, %r2;
	setp.lt.u32 	%p6, %r28, %r12;
	@%p6 bra 	$L__BB0_5;
$L__BB0_6:
	ret;

}


// ===== COMPILED SASS (sm_100) =====

	.target	sm_100

	.elftype	@"ET_EXEC"


//--------------------- .note.nv.tkinfo           --------------------------
	.section	.note.nv.tkinfo,"",@"SHT_NOTE"
	.sectionflags	@"SHF_NOTE_NV_TKINFO"
	.tkinfo
        /*0018*/ 	.word	0x00000002
        /*0030*/ 	.string	""
        /*0030*/ 	.string	"ptxas"
        /*0030*/ 	.string	"Cuda compilation tools, release 13.0, V13.0.88"
        /*0030*/ 	.string	"Build cuda_13.0.r13.0/compiler.36424714_0"
        /*0030*/ 	.string	"-arch sm_100 -m 64 "



//--------------------- .note.nv.cuinfo           --------------------------
	.section	.note.nv.cuinfo,"",@"SHT_NOTE"
	.sectionflags	@"SHF_NOTE_NV_CUINFO"
        /*0018*/ 	.short	0x0002
        /*001a*/ 	.short	0x0064
        /*001c*/ 	.short	0x0082
	.zero		2


//--------------------- .nv.info                  --------------------------
	.section	.nv.info,"",@"SHT_CUDA_INFO"
	.align	4


	//----- nvinfo : EIATTR_REGCOUNT
	.align		4
        /*0000*/ 	.byte	0x04, 0x2f
        /*0002*/ 	.short	(.L_1 - .L_0)
	.align		4
.L_0:
        /*0004*/ 	.word	index@(_Z14validation_genjPj)
        /*0008*/ 	.word	0x00000014


	//----- nvinfo : EIATTR_FRAME_SIZE
	.align		4
.L_1:
        /*000c*/ 	.byte	0x04, 0x11
        /*000e*/ 	.short	(.L_3 - .L_2)
	.align		4
.L_2:
        /*0010*/ 	.word	index@(_Z14validation_genjPj)
        /*0014*/ 	.word	0x00000000


	//----- nvinfo : EIATTR_MIN_STACK_SIZE
	.align		4
.L_3:
        /*0018*/ 	.byte	0x04, 0x12
        /*001a*/ 	.short	(.L_5 - .L_4)
	.align		4
.L_4:
        /*001c*/ 	.word	index@(_Z14validation_genjPj)
        /*0020*/ 	.word	0x00000000
.L_5:


//--------------------- .nv.compat                --------------------------
	.section	.nv.compat,"",@"SHT_CUDA_COMPAT_INFO"
	.align	4
        /*0000*/ 	.byte	0x02, 0x09, 0x00, 0x00, 0x02, 0x02, 0x01, 0x00, 0x02, 0x05, 0x05, 0x00, 0x03, 0x07, 0x01, 0x01
        /*0010*/ 	.byte	0x02, 0x03, 0x00, 0x00, 0x02, 0x06, 0x01, 0x00, 0x04, 0x0b, 0x08, 0x00, 0x09, 0x00, 0x00, 0x00
        /*0020*/ 	.byte	0x00, 0x00, 0x00, 0x00


//--------------------- .nv.info._Z14validation_genjPj --------------------------
	.section	.nv.info._Z14validation_genjPj,"",@"SHT_CUDA_INFO"
	.sectionflags	@""
	.align	4


	//----- nvinfo : EIATTR_CUDA_API_VERSION
	.align		4
        /*0000*/ 	.byte	0x04, 0x37
        /*0002*/ 	.short	(.L_7 - .L_6)
.L_6:
        /*0004*/ 	.word	0x00000082


	//----- nvinfo : EIATTR_KPARAM_INFO
	.align		4
.L_7:
        /*0008*/ 	.byte	0x04, 0x17
        /*000a*/ 	.short	(.L_9 - .L_8)
.L_8:
        /*000c*/ 	.word	0x00000000
        /*0010*/ 	.short	0x0001
        /*0012*/ 	.short	0x0008
        /*0014*/ 	.byte	0x00, 0xf5, 0x21, 0x00


	//----- nvinfo : EIATTR_KPARAM_INFO
	.align		4
.L_9:
        /*0018*/ 	.byte	0x04, 0x17
        /*001a*/ 	.short	(.L_11 - .L_10)
.L_10:
        /*001c*/ 	.word	0x00000000
        /*0020*/ 	.short	0x0000
        /*0022*/ 	.short	0x0000
        /*0024*/ 	.byte	0x00, 0xf0, 0x11, 0x00


	//----- nvinfo : EIATTR_SPARSE_MMA_MASK
	.align		4
.L_11:
        /*0028*/ 	.byte	0x03, 0x50
        /*002a*/ 	.short	0x0000


	//----- nvinfo : EIATTR_MAXREG_COUNT
	.align		4
        /*002c*/ 	.byte	0x03, 0x1b
        /*002e*/ 	.short	0x00ff


	//----- nvinfo : EIATTR_MERCURY_ISA_VERSION
	.align		4
        /*0030*/ 	.byte	0x03, 0x5f
        /*0032*/ 	.short	0x0101


	//----- nvinfo : EIATTR_VRC_CTA_INIT_COUNT
	.align		4
        /*0034*/ 	.byte	0x02, 0x4a
	.zero		1
	.zero		1


	//----- nvinfo : EIATTR_EXIT_INSTR_OFFSETS
	.align		4
        /*0038*/ 	.byte	0x04, 0x1c
        /*003a*/ 	.short	(.L_13 - .L_12)


	//   ....[0]....
.L_12:
        /*003c*/ 	.word	0x00000050


	//   ....[1]....
        /*0040*/ 	.word	0x00000330


	//   ....[2]....
        /*0044*/ 	.word	0x00000420


	//----- nvinfo : EIATTR_CRS_STACK_SIZE
	.align		4
.L_13:
        /*0048*/ 	.byte	0x04, 0x1e
        /*004a*/ 	.short	(.L_15 - .L_14)
.L_14:
        /*004c*/ 	.word	0x00000000


	//----- nvinfo : EIATTR_CBANK_PARAM_SIZE
	.align		4
.L_15:
        /*0050*/ 	.byte	0x03, 0x19
        /*0052*/ 	.short	0x0010


	//----- nvinfo : EIATTR_PARAM_CBANK
	.align		4
        /*0054*/ 	.byte	0x04, 0x0a
        /*0056*/ 	.short	(.L_17 - .L_16)
	.align		4
.L_16:
        /*0058*/ 	.word	index@(.nv.constant0._Z14validation_genjPj)
        /*005c*/ 	.short	0x0380
        /*005e*/ 	.short	0x0010


	//----- nvinfo : EIATTR_SW_WAR
	.align		4
.L_17:
        /*0060*/ 	.byte	0x04, 0x36
        /*0062*/ 	.short	(.L_19 - .L_18)
.L_18:
        /*0064*/ 	.word	0x00000008
.L_19:


//--------------------- .nv.callgraph             --------------------------
	.section	.nv.callgraph,"",@"SHT_CUDA_CALLGRAPH"
	.align	4
	.sectionentsize	8
	.align		4
        /*0000*/ 	.word	0x00000000
	.align		4
        /*0004*/ 	.word	0xffffffff
	.align		4
        /*0008*/ 	.word	0x00000000
	.align		4
        /*000c*/ 	.word	0xfffffffe
	.align		4
        /*0010*/ 	.word	0x00000000
	.align		4
        /*0014*/ 	.word	0xfffffffd
	.align		4
        /*0018*/ 	.word	0x00000000
	.align		4
        /*001c*/ 	.word	0xfffffffc


//--------------------- .text._Z14validation_genjPj --------------------------
	.section	.text._Z14validation_genjPj,"ax",@progbits
	.align	128
        .global         _Z14validation_genjPj
        .type           _Z14validation_genjPj,@function
        .size           _Z14validation_genjPj,(.L_x_5 - _Z14validation_genjPj)
        .other          _Z14validation_genjPj,@"STO_CUDA_ENTRY STV_DEFAULT"
_Z14validation_genjPj:
.text._Z14validation_genjPj:
[----:B------:R-:W-:Y:S01]  /*0000*/  LDC R1, c[0x0][0x37c] ;  /* 0x0000df00ff017b82 */ /* 0x000fe20000000800 */
[----:B------:R-:W0:Y:S01]  /*0010*/  S2R R7, SR_TID.X ;  /* 0x0000000000077919 */ /* 0x000e220000002100 */
[----:B------:R-:W0:Y:S06]  /*0020*/  LDCU UR6, c[0x0][0x380] ;  /* 0x00007000ff0677ac */ /* 0x000e2c0008000800 */
[----:B------:R-:W1:Y:S01]  /*0030*/  LDC R0, c[0x0][0x360] ;  /* 0x0000d800ff007b82 */ /* 0x000e620000000800 */
[----:B0-----:R-:W-:-:S13]  /*0040*/  ISETP.GE.U32.AND P0, PT, R7, UR6, PT ;  /* 0x0000000607007c0c */ /* 0x001fda000bf06070 */
[----:B------:R-:W-:Y:S05]  /*0050*/  @P0 EXIT ;  /* 0x000000000000094d */ /* 0x000fea0003800000 */
[----:B-1----:R-:W0:Y:S01]  /*0060*/  I2F.U32.RP R6, R0 ;  /* 0x0000000000067306 */ /* 0x002e220000209000 */
[C---:B------:R-:W-:Y:S01]  /*0070*/  IMAD.U32 R2, R0.reuse, 0x10000, RZ ;  /* 0x0001000000027824 */ /* 0x040fe200078e00ff */
[----:B------:R-:W-:Y:S01]  /*0080*/  ISETP.NE.U32.AND P2, PT, R0, RZ, PT ;  /* 0x000000ff0000720c */ /* 0x000fe20003f45070 */
[----:B------:R-:W1:Y:S01]  /*0090*/  LDCU.64 UR4, c[0x0][0x358] ;  /* 0x00006b00ff0477ac */ /* 0x000e620008000a00 */
[----:B------:R-:W-:Y:S02]  /*00a0*/  BSSY.RECONVERGENT B0, `(.L_x_0) ;  /* 0x0000028000007945 */ /* 0x000fe40003800200 */
[----:B------:R-:W-:Y:S01]  /*00b0*/  LOP3.LUT R5, R2, R7, RZ, 0xfc, !PT ;  /* 0x0000000702057212 */ /* 0x000fe200078efcff */
[----:B------:R-:W-:-:S04]  /*00c0*/  IMAD.MOV.U32 R2, RZ, RZ, RZ ;  /* 0x000000ffff027224 */ /* 0x000fc800078e00ff */
[----:B------:R-:W-:Y:S01]  /*00d0*/  IMAD R4, R0, -0xffff, R5 ;  /* 0xffff000100047824 */ /* 0x000fe200078e0205 */
[----:B0-----:R-:W0:Y:S04]  /*00e0*/  MUFU.RCP R6, R6 ;  /* 0x0000000600067308 */ /* 0x001e280000001000 */
[C---:B------:R-:W-:Y:S02]  /*00f0*/  ISETP.GE.U32.AND P0, PT, R4.reuse, UR6, PT ;  /* 0x0000000604007c0c */ /* 0x040fe4000bf06070 */
[----:B------:R-:W-:Y:S01]  /*0100*/  VIMNMX.U32 R9, PT, PT, R4, UR6, !PT ;  /* 0x0000000604097c48 */ /* 0x000fe2000ffe0000 */
[----:B0-----:R-:W-:Y:S01]  /*0110*/  VIADD R3, R6, 0xffffffe ;  /* 0x0ffffffe06037836 */ /* 0x001fe20000000000 */
[----:B------:R-:W-:-:S04]  /*0120*/  SEL R6, RZ, 0x1, P0 ;  /* 0x00000001ff067807 */ /* 0x000fc80000000000 */
[----:B------:R-:W-:Y:S01]  /*0130*/  IADD3 R9, PT, PT, R9, -R4, -R6 ;  /* 0x8000000409097210 */ /* 0x000fe20007ffe806 */
[----:B------:R-:W0:Y:S02]  /*0140*/  F2I.FTZ.U32.TRUNC.NTZ R3, R3 ;  /* 0x0000000300037305 */ /* 0x000e24000021f000 */
[----:B0-----:R-:W-:-:S05]  /*0150*/  IADD3 R11, PT, PT, RZ, -R3, RZ ;  /* 0x80000003ff0b7210 */ /* 0x001fca0007ffe0ff */
[----:B------:R-:W-:-:S04]  /*0160*/  IMAD R11, R11, R0, RZ ;  /* 0x000000000b0b7224 */ /* 0x000fc800078e02ff */
[----:B------:R-:W-:-:S06]  /*0170*/  IMAD.HI.U32 R2, R3, R11, R2 ;  /* 0x0000000b03027227 */ /* 0x000fcc00078e0002 */
[----:B------:R-:W-:-:S04]  /*0180*/  IMAD.HI.U32 R11, R2, R9, RZ ;  /* 0x00000009020b7227 */ /* 0x000fc800078e00ff */
[----:B------:R-:W-:-:S04]  /*0190*/  IMAD.MOV R2, RZ, RZ, -R11 ;  /* 0x000000ffff027224 */ /* 0x000fc800078e0a0b */
[----:B------:R-:W-:Y:S02]  /*01a0*/  IMAD R9, R0, R2, R9 ;  /* 0x0000000200097224 */ /* 0x000fe400078e0209 */
[----:B------:R-:W0:Y:S03]  /*01b0*/  LDC.64 R2, c[0x0][0x388] ;  /* 0x0000e200ff027b82 */ /* 0x000e260000000a00 */
[----:B------:R-:W-:-:S13]  /*01c0*/  ISETP.GE.U32.AND P0, PT, R9, R0, PT ;  /* 0x000000000900720c */ /* 0x000fda0003f06070 */
[----:B------:R-:W-:Y:S01]  /*01d0*/  @P0 IADD3 R9, PT, PT, R9, -R0, RZ ;  /* 0x8000000009090210 */ /* 0x000fe20007ffe0ff */
[----:B------:R-:W-:-:S03]  /*01e0*/  @P0 VIADD R11, R11, 0x1 ;  /* 0x000000010b0b0836 */ /* 0x000fc60000000000 */
[----:B------:R-:W-:-:S13]  /*01f0*/  ISETP.GE.U32.AND P1, PT, R9, R0, PT ;  /* 0x000000000900720c */ /* 0x000fda0003f26070 */
[----:B------:R-:W-:Y:S02]  /*0200*/  @P1 IADD3 R11, PT, PT, R11, 0x1, RZ ;  /* 0x000000010b0b1810 */ /* 0x000fe40007ffe0ff */
[----:B------:R-:W-:-:S05]  /*0210*/  @!P2 LOP3.LUT R11, RZ, R0, RZ, 0x33, !PT ;  /* 0x00000000ff0ba212 */ /* 0x000fca00078e33ff */
[----:B------:R-:W-:-:S05]  /*0220*/  IMAD.IADD R4, R6, 0x1, R11 ;  /* 0x0000000106047824 */ /* 0x000fca00078e020b */
[C---:B------:R-:W-:Y:S02]  /*0230*/  LOP3.LUT R6, R4.reuse, 0x3, RZ, 0xc0, !PT ;  /* 0x0000000304067812 */ /* 0x040fe400078ec0ff */
[----:B------:R-:W-:Y:S02]  /*0240*/  ISETP.GE.U32.AND P1, PT, R4, 0x3, PT ;  /* 0x000000030400780c */ /* 0x000fe40003f26070 */
[----:B------:R-:W-:-:S13]  /*0250*/  ISETP.NE.AND P0, PT, R6, 0x3, PT ;  /* 0x000000030600780c */ /* 0x000fda0003f05270 */
[----:B01----:R-:W-:Y:S05]  /*0260*/  @!P0 BRA `(.L_x_1) ;  /* 0x00000000002c8947 */ /* 0x003fea0003800000 */
[----:B------:R-:W0:Y:S01]  /*0270*/  LDC.64 R8, c[0x0][0x388] ;  /* 0x0000e200ff087b82 */ /* 0x000e220000000a00 */
[----:B------:R-:W-:-:S04]  /*0280*/  IADD3 R4, PT, PT, R4, 0x1, RZ ;  /* 0x0000000104047810 */ /* 0x000fc80007ffe0ff */
[----:B------:R-:W-:Y:S01]  /*0290*/  LOP3.LUT R4, R4, 0x3, RZ, 0xc0, !PT ;  /* 0x0000000304047812 */ /* 0x000fe200078ec0ff */
[----:B0-----:R-:W-:-:S04]  /*02a0*/  IMAD.WIDE.U32 R8, R7, 0x4, R8 ;  /* 0x0000000407087825 */ /* 0x001fc800078e0008 */
[----:B------:R-:W-:Y:S02]  /*02b0*/  IMAD R7, R4, R0, R7 ;  /* 0x0000000004077224 */ /* 0x000fe400078e0207 */
[----:B------:R-:W-:-:S07]  /*02c0*/  IMAD.MOV R4, RZ, RZ, -R4 ;  /* 0x000000ffff047224 */ /* 0x000fce00078e0a04 */
.L_x_2:
[----:B------:R-:W-:Y:S01]  /*02d0*/  IADD3 R4, PT, PT, R4, 0x1, RZ ;  /* 0x0000000104047810 */ /* 0x000fe20007ffe0ff */
[----:B------:R0:W-:Y:S03]  /*02e0*/  STG.E desc[UR4][R8.64], R5 ;  /* 0x0000000508007986 */ /* 0x0001e6000c101904 */
[----:B------:R-:W-:Y:S01]  /*02f0*/  ISETP.NE.AND P0, PT, R4, RZ, PT ;  /* 0x000000ff0400720c */ /* 0x000fe20003f05270 */
[----:B0-----:R-:W-:-:S12]  /*0300*/  IMAD.WIDE.U32 R8, R0, 0x4, R8 ;  /* 0x0000000400087825 */ /* 0x001fd800078e0008 */
[----:B------:R-:W-:Y:S05]  /*0310*/  @P0 BRA `(.L_x_2) ;  /* 0xfffffffc00ec0947 */ /* 0x000fea000383ffff */
.L_x_1:
[----:B------:R-:W-:Y:S05]  /*0320*/  BSYNC.RECONVERGENT B0 ;  /* 0x0000000000007941 */ /* 0x000fea0003800200 */
.L_x_0:
[----:B------:R-:W-:Y:S05]  /*0330*/  @!P1 EXIT ;  /* 0x000000000000994d */ /* 0x000fea0003800000 */
.L_x_3:
[----:B0-----:R-:W-:Y:S02]  /*0340*/  IMAD.IADD R11, R0, 0x1, R7 ;  /* 0x00000001000b7824 */ /* 0x001fe400078e0207 */
[----:B------:R-:W-:-:S03]  /*0350*/  IMAD.WIDE.U32 R8, R7, 0x4, R2 ;  /* 0x0000000407087825 */ /* 0x000fc600078e0002 */
[C---:B------:R-:W-:Y:S01]  /*0360*/  IADD3 R13, PT, PT, R11.reuse, R0, RZ ;  /* 0x000000000b0d7210 */ /* 0x040fe20007ffe0ff */
[----:B------:R-:W-:Y:S01]  /*0370*/  IMAD.WIDE.U32 R10, R11, 0x4, R2 ;  /* 0x000000040b0a7825 */ /* 0x000fe200078e0002 */
[----:B------:R0:W-:Y:S03]  /*0380*/  STG.E desc[UR4][R8.64], R5 ;  /* 0x0000000508007986 */ /* 0x0001e6000c101904 */
[C---:B------:R-:W-:Y:S01]  /*0390*/  IMAD.IADD R17, R13.reuse, 0x1, R0 ;  /* 0x000000010d117824 */ /* 0x040fe200078e0200 */
[----:B------:R0:W-:Y:S01]  /*03a0*/  STG.E desc[UR4][R10.64], R5 ;  /* 0x000000050a007986 */ /* 0x0001e2000c101904 */
[----:B------:R-:W-:-:S03]  /*03b0*/  IMAD.WIDE.U32 R12, R13, 0x4, R2 ;  /* 0x000000040d0c7825 */ /* 0x000fc600078e0002 */
[C---:B------:R-:W-:Y:S01]  /*03c0*/  IADD3 R7, PT, PT, R17.reuse, R0, RZ ;  /* 0x0000000011077210 */ /* 0x040fe20007ffe0ff */
[----:B------:R-:W-:Y:S01]  /*03d0*/  IMAD.WIDE.U32 R14, R17, 0x4, R2 ;  /* 0x00000004110e7825 */ /* 0x000fe200078e0002 */
[----:B------:R0:W-:Y:S02]  /*03e0*/  STG.E desc[UR4][R12.64], R5 ;  /* 0x000000050c007986 */ /* 0x0001e4000c101904 */
[----:B------:R-:W-:Y:S02]  /*03f0*/  ISETP.GE.U32.AND P0, PT, R7, UR6, PT ;  /* 0x0000000607007c0c */ /* 0x000fe4000bf06070 */
[----:B------:R0:W-:Y:S11]  /*0400*/  STG.E desc[UR4][R14.64], R5 ;  /* 0x000000050e007986 */ /* 0x0001f6000c101904 */
[----:B------:R-:W-:Y:S05]  /*0410*/  @!P0 BRA `(.L_x_3) ;  /* 0xfffffffc00c88947 */ /* 0x000fea000383ffff */
[----:B------:R-:W-:Y:S05]  /*0420*/  EXIT ;  /* 0x000000000000794d */ /* 0x000fea0003800000 */
.L_x_4:
[----:B------:R-:W-:-:S00]  /*0430*/  BRA `(.L_x_4) ;  /* 0xfffffffc00fc7947 */ /* 0x000fc0000383ffff */
[----:B------:R-:W-:-:S00]  /*0440*/  NOP ;  /* 0x0000000000007918 */ /* 0x000fc00000000000 */
        /* <DEDUP_REMOVED lines=11> */
.L_x_5:


//--------------------- .nv.shared.reserved.0     --------------------------
	.section	.nv.shared.reserved.0,"aw",@nobits
	.weak		__nv_reservedSMEM_offset_0_alias
	.size		__nv_reservedSMEM_offset_0_alias, 0, 64
	.other		__nv_reservedSMEM_offset_0_alias,@"STO_CUDA_RESERVED_SHARED STV_DEFAULT"
__nv_reservedSMEM_offset_0_alias:
	.zero		0
	.zero		64


//--------------------- .nv.constant0._Z14validation_genjPj --------------------------
	.section	.nv.constant0._Z14validation_genjPj,"a",@progbits
	.sectionflags	@""
	.align	4
.nv.constant0._Z14validation_genjPj:
	.zero		912


//--------------------- SYMBOLS --------------------------

	.type		.nv.reservedSmem.offset0,@object
	.size		.nv.reservedSmem.offset0,0x4
